//
// Generated by NVIDIA NVVM Compiler
//
// Compiler Build ID: CL-36424714
// Cuda compilation tools, release 13.0, V13.0.88
// Based on NVVM 20.0.0
//

.version 9.0
.target sm_100
.address_size 64

	// .globl	default_function_kernel_1

.visible .entry default_function_kernel_1(
	.param .u64 .ptr .align 1 default_function_kernel_1_param_0,
	.param .u64 .ptr .align 1 default_function_kernel_1_param_1
)
.maxntid 20
{
	.reg .b32 	%r<2>;
	.reg .b32 	%f<3>;
	.reg .b64 	%rd<8>;

	ld.param.u64 	%rd1, [default_function_kernel_1_param_0];
	ld.param.u64 	%rd2, [default_function_kernel_1_param_1];
	cvta.to.global.u64 	%rd3, %rd1;
	cvta.to.global.u64 	%rd4, %rd2;
	mov.u32 	%r1, %tid.x;
	mul.wide.u32 	%rd5, %r1, 4;
	add.s64 	%rd6, %rd4, %rd5;
	ld.global.nc.f32 	%f1, [%rd6];
	mul.f32 	%f2, %f1, 0f3BBFA02F;
	add.s64 	%rd7, %rd3, %rd5;
	st.global.f32 	[%rd7], %f2;
	ret;

}
	// .globl	default_function_kernel
.visible .entry default_function_kernel(
	.param .u64 .ptr .align 1 default_function_kernel_param_0,
	.param .u64 .ptr .align 1 default_function_kernel_param_1
)
.maxntid 20
{
	.reg .pred 	%p<2>;
	.reg .b32 	%r<6>;
	.reg .b32 	%f<80>;
	.reg .b64 	%rd<13>;

	ld.param.u64 	%rd5, [default_function_kernel_param_0];
	ld.param.u64 	%rd6, [default_function_kernel_param_1];
	cvta.to.global.u64 	%rd7, %rd6;
	cvta.to.global.u64 	%rd8, %rd5;
	mov.u32 	%r4, %tid.x;
	mul.wide.u32 	%rd9, %r4, 4;
	add.s64 	%rd1, %rd8, %rd9;
	mul.wide.u32 	%rd10, %r4, 684;
	add.s64 	%rd11, %rd10, %rd7;
	add.s64 	%rd12, %rd11, 76;
	mov.b32 	%r5, 0;
	mov.f32 	%f79, 0f00000000;
$L__BB1_1:
	ld.global.nc.f32 	%f5, [%rd12+-76];
	add.f32 	%f6, %f79, %f5;
	ld.global.nc.f32 	%f7, [%rd12+-72];
	add.f32 	%f8, %f6, %f7;
	ld.global.nc.f32 	%f9, [%rd12+-68];
	add.f32 	%f10, %f8, %f9;
	ld.global.nc.f32 	%f11, [%rd12+-64];
	add.f32 	%f12, %f10, %f11;
	ld.global.nc.f32 	%f13, [%rd12+-60];
	add.f32 	%f14, %f12, %f13;
	ld.global.nc.f32 	%f15, [%rd12+-56];
	add.f32 	%f16, %f14, %f15;
	ld.global.nc.f32 	%f17, [%rd12+-52];
	add.f32 	%f18, %f16, %f17;
	ld.global.nc.f32 	%f19, [%rd12+-48];
	add.f32 	%f20, %f18, %f19;
	ld.global.nc.f32 	%f21, [%rd12+-44];
	add.f32 	%f22, %f20, %f21;
	ld.global.nc.f32 	%f23, [%rd12+-40];
	add.f32 	%f24, %f22, %f23;
	ld.global.nc.f32 	%f25, [%rd12+-36];
	add.f32 	%f26, %f24, %f25;
	ld.global.nc.f32 	%f27, [%rd12+-32];
	add.f32 	%f28, %f26, %f27;
	ld.global.nc.f32 	%f29, [%rd12+-28];
	add.f32 	%f30, %f28, %f29;
	ld.global.nc.f32 	%f31, [%rd12+-24];
	add.f32 	%f32, %f30, %f31;
	ld.global.nc.f32 	%f33, [%rd12+-20];
	add.f32 	%f34, %f32, %f33;
	ld.global.nc.f32 	%f35, [%rd12+-16];
	add.f32 	%f36, %f34, %f35;
	ld.global.nc.f32 	%f37, [%rd12+-12];
	add.f32 	%f38, %f36, %f37;
	ld.global.nc.f32 	%f39, [%rd12+-8];
	add.f32 	%f40, %f38, %f39;
	ld.global.nc.f32 	%f41, [%rd12+-4];
	add.f32 	%f2, %f40, %f41;
	setp.eq.s32 	%p1, %r5, 8;
	@%p1 bra 	$L__BB1_3;
	ld.global.nc.f32 	%f42, [%rd12];
	add.f32 	%f43, %f2, %f42;
	ld.global.nc.f32 	%f44, [%rd12+4];
	add.f32 	%f45, %f43, %f44;
	ld.global.nc.f32 	%f46, [%rd12+8];
	add.f32 	%f47, %f45, %f46;
	ld.global.nc.f32 	%f48, [%rd12+12];
	add.f32 	%f49, %f47, %f48;
	ld.global.nc.f32 	%f50, [%rd12+16];
	add.f32 	%f51, %f49, %f50;
	ld.global.nc.f32 	%f52, [%rd12+20];
	add.f32 	%f53, %f51, %f52;
	ld.global.nc.f32 	%f54, [%rd12+24];
	add.f32 	%f55, %f53, %f54;
	ld.global.nc.f32 	%f56, [%rd12+28];
	add.f32 	%f57, %f55, %f56;
	ld.global.nc.f32 	%f58, [%rd12+32];
	add.f32 	%f59, %f57, %f58;
	ld.global.nc.f32 	%f60, [%rd12+36];
	add.f32 	%f61, %f59, %f60;
	ld.global.nc.f32 	%f62, [%rd12+40];
	add.f32 	%f63, %f61, %f62;
	ld.global.nc.f32 	%f64, [%rd12+44];
	add.f32 	%f65, %f63, %f64;
	ld.global.nc.f32 	%f66, [%rd12+48];
	add.f32 	%f67, %f65, %f66;
	ld.global.nc.f32 	%f68, [%rd12+52];
	add.f32 	%f69, %f67, %f68;
	ld.global.nc.f32 	%f70, [%rd12+56];
	add.f32 	%f71, %f69, %f70;
	ld.global.nc.f32 	%f72, [%rd12+60];
	add.f32 	%f73, %f71, %f72;
	ld.global.nc.f32 	%f74, [%rd12+64];
	add.f32 	%f75, %f73, %f74;
	ld.global.nc.f32 	%f76, [%rd12+68];
	add.f32 	%f77, %f75, %f76;
	ld.global.nc.f32 	%f78, [%rd12+72];
	add.f32 	%f79, %f77, %f78;
	add.s32 	%r5, %r5, 2;
	add.s64 	%rd12, %rd12, 152;
	bra.uni 	$L__BB1_1;
$L__BB1_3:
	st.global.f32 	[%rd1], %f2;
	ret;

}


// ===== COMPILED SASS (sm_100) =====

	.target	sm_100

	.elftype	@"ET_EXEC"


//--------------------- .note.nv.tkinfo           --------------------------
	.section	.note.nv.tkinfo,"",@"SHT_NOTE"
	.sectionflags	@"SHF_NOTE_NV_TKINFO"
	.tkinfo
        /*0018*/ 	.word	0x00000002
        /*0030*/ 	.string	""
        /*0030*/ 	.string	"ptxas"
        /*0030*/ 	.string	"Cuda compilation tools, release 13.0, V13.0.88"
        /*0030*/ 	.string	"Build cuda_13.0.r13.0/compiler.36424714_0"
        /*0030*/ 	.string	"-arch sm_100 -m 64 "



//--------------------- .note.nv.cuinfo           --------------------------
	.section	.note.nv.cuinfo,"",@"SHT_NOTE"
	.sectionflags	@"SHF_NOTE_NV_CUINFO"
        /*0018*/ 	.short	0x0002
        /*001a*/ 	.short	0x0064
        /*001c*/ 	.short	0x0082
	.zero		2


//--------------------- .nv.info                  --------------------------
	.section	.nv.info,"",@"SHT_CUDA_INFO"
	.align	4


	//----- nvinfo : EIATTR_REGCOUNT
	.align		4
        /*0000*/ 	.byte	0x04, 0x2f
        /*0002*/ 	.short	(.L_1 - .L_0)
	.align		4
.L_0:
        /*0004*/ 	.word	index@(default_function_kernel_1)
        /*0008*/ 	.word	0x0000000a


	//----- nvinfo : EIATTR_FRAME_SIZE
	.align		4
.L_1:
        /*000c*/ 	.byte	0x04, 0x11
        /*000e*/ 	.short	(.L_3 - .L_2)
	.align		4
.L_2:
        /*0010*/ 	.word	index@(default_function_kernel_1)
        /*0014*/ 	.word	0x00000000


	//----- nvinfo : EIATTR_REGCOUNT
	.align		4
.L_3:
        /*0018*/ 	.byte	0x04, 0x2f
        /*001a*/ 	.short	(.L_5 - .L_4)
	.align		4
.L_4:
        /*001c*/ 	.word	index@(default_function_kernel)
        /*0020*/ 	.word	0x00000040


	//----- nvinfo : EIATTR_FRAME_SIZE
	.align		4
.L_5:
        /*0024*/ 	.byte	0x04, 0x11
        /*0026*/ 	.short	(.L_7 - .L_6)
	.align		4
.L_6:
        /*0028*/ 	.word	index@(default_function_kernel)
        /*002c*/ 	.word	0x00000000


	//----- nvinfo : EIATTR_MIN_STACK_SIZE
	.align		4
.L_7:
        /*0030*/ 	.byte	0x04, 0x12
        /*0032*/ 	.short	(.L_9 - .L_8)
	.align		4
.L_8:
        /*0034*/ 	.word	index@(default_function_kernel)
        /*0038*/ 	.word	0x00000000


	//----- nvinfo : EIATTR_MIN_STACK_SIZE
	.align		4
.L_9:
        /*003c*/ 	.byte	0x04, 0x12
        /*003e*/ 	.short	(.L_11 - .L_10)
	.align		4
.L_10:
        /*0040*/ 	.word	index@(default_function_kernel_1)
        /*0044*/ 	.word	0x00000000
.L_11:


//--------------------- .nv.compat                --------------------------
	.section	.nv.compat,"",@"SHT_CUDA_COMPAT_INFO"
	.align	4
        /*0000*/ 	.byte	0x02, 0x09, 0x00, 0x00, 0x02, 0x02, 0x01, 0x00, 0x02, 0x05, 0x05, 0x00, 0x03, 0x07, 0x01, 0x01
        /*0010*/ 	.byte	0x02, 0x03, 0x00, 0x00, 0x02, 0x06, 0x01, 0x00, 0x04, 0x0b, 0x08, 0x00, 0x09, 0x00, 0x00, 0x00
        /*0020*/ 	.byte	0x00, 0x00, 0x00, 0x00


//--------------------- .nv.info.default_function_kernel --------------------------
	.section	.nv.info.default_function_kernel,"",@"SHT_CUDA_INFO"
	.sectionflags	@""
	.align	4


	//----- nvinfo : EIATTR_CUDA_API_VERSION
	.align		4
        /*0000*/ 	.byte	0x04, 0x37
        /*0002*/ 	.short	(.L_13 - .L_12)
.L_12:
        /*0004*/ 	.word	0x00000082


	//----- nvinfo : EIATTR_KPARAM_INFO
	.align		4
.L_13:
        /*0008*/ 	.byte	0x04, 0x17
        /*000a*/ 	.short	(.L_15 - .L_14)
.L_14:
        /*000c*/ 	.word	0x00000000
        /*0010*/ 	.short	0x0001
        /*0012*/ 	.short	0x0008
        /*0014*/ 	.byte	0x00, 0xf5, 0x21, 0x00


	//----- nvinfo : EIATTR_KPARAM_INFO
	.align		4
.L_15:
        /*0018*/ 	.byte	0x04, 0x17
        /*001a*/ 	.short	(.L_17 - .L_16)
.L_16:
        /*001c*/ 	.word	0x00000000
        /*0020*/ 	.short	0x0000
        /*0022*/ 	.short	0x0000
        /*0024*/ 	.byte	0x00, 0xf5, 0x21, 0x00


	//----- nvinfo : EIATTR_SPARSE_MMA_MASK
	.align		4
.L_17:
        /*0028*/ 	.byte	0x03, 0x50
        /*002a*/ 	.short	0x0000


	//----- nvinfo : EIATTR_MAXREG_COUNT
	.align		4
        /*002c*/ 	.byte	0x03, 0x1b
        /*002e*/ 	.short	0x00ff


	//----- nvinfo : EIATTR_MERCURY_ISA_VERSION
	.align		4
        /*0030*/ 	.byte	0x03, 0x5f
        /*0032*/ 	.short	0x0101


	//----- nvinfo : EIATTR_VRC_CTA_INIT_COUNT
	.align		4
        /*0034*/ 	.byte	0x02, 0x4a
	.zero		1
	.zero		1


	//----- nvinfo : EIATTR_EXIT_INSTR_OFFSETS
	.align		4
        /*0038*/ 	.byte	0x04, 0x1c
        /*003a*/ 	.short	(.L_19 - .L_18)


	//   ....[0]....
.L_18:
        /*003c*/ 	.word	0x00000840


	//----- nvinfo : EIATTR_MAX_THREADS
	.align		4
.L_19:
        /*0040*/ 	.byte	0x04, 0x05
        /*0042*/ 	.short	(.L_21 - .L_20)
.L_20:
        /*0044*/ 	.word	0x00000014
        /*0048*/ 	.word	0x00000001
        /*004c*/ 	.word	0x00000001


	//----- nvinfo : EIATTR_CBANK_PARAM_SIZE
	.align		4
.L_21:
        /*0050*/ 	.byte	0x03, 0x19
        /*0052*/ 	.short	0x0010


	//----- nvinfo : EIATTR_PARAM_CBANK
	.align		4
        /*0054*/ 	.byte	0x04, 0x0a
        /*0056*/ 	.short	(.L_23 - .L_22)
	.align		4
.L_22:
        /*0058*/ 	.word	index@(.nv.constant0.default_function_kernel)
        /*005c*/ 	.short	0x0380
        /*005e*/ 	.short	0x0010


	//----- nvinfo : EIATTR_SW_WAR
	.align		4
.L_23:
        /*0060*/ 	.byte	0x04, 0x36
        /*0062*/ 	.short	(.L_25 - .L_24)
.L_24:
        /*0064*/ 	.word	0x00000008
.L_25:


//--------------------- .nv.info.default_function_kernel_1 --------------------------
	.section	.nv.info.default_function_kernel_1,"",@"SHT_CUDA_INFO"
	.sectionflags	@""
	.align	4


	//----- nvinfo : EIATTR_CUDA_API_VERSION
	.align		4
        /*0000*/ 	.byte	0x04, 0x37
        /*0002*/ 	.short	(.L_27 - .L_26)
.L_26:
        /*0004*/ 	.word	0x00000082


	//----- nvinfo : EIATTR_KPARAM_INFO
	.align		4
.L_27:
        /*0008*/ 	.byte	0x04, 0x17
        /*000a*/ 	.short	(.L_29 - .L_28)
.L_28:
        /*000c*/ 	.word	0x00000000
        /*0010*/ 	.short	0x0001
        /*0012*/ 	.short	0x0008
        /*0014*/ 	.byte	0x00, 0xf5, 0x21, 0x00


	//----- nvinfo : EIATTR_KPARAM_INFO
	.align		4
.L_29:
        /*0018*/ 	.byte	0x04, 0x17
        /*001a*/ 	.short	(.L_31 - .L_30)
.L_30:
        /*001c*/ 	.word	0x00000000
        /*0020*/ 	.short	0x0000
        /*0022*/ 	.short	0x0000
        /*0024*/ 	.byte	0x00, 0xf5, 0x21, 0x00


	//----- nvinfo : EIATTR_SPARSE_MMA_MASK
	.align		4
.L_31:
        /*0028*/ 	.byte	0x03, 0x50
        /*002a*/ 	.short	0x0000


	//----- nvinfo : EIATTR_MAXREG_COUNT
	.align		4
        /*002c*/ 	.byte	0x03, 0x1b
        /*002e*/ 	.short	0x00ff


	//----- nvinfo : EIATTR_MERCURY_ISA_VERSION
	.align		4
        /*0030*/ 	.byte	0x03, 0x5f
        /*0032*/ 	.short	0x0101


	//----- nvinfo : EIATTR_VRC_CTA_INIT_COUNT
	.align		4
        /*0034*/ 	.byte	0x02, 0x4a
	.zero		1
	.zero		1


	//----- nvinfo : EIATTR_EXIT_INSTR_OFFSETS
	.align		4
        /*0038*/ 	.byte	0x04, 0x1c
        /*003a*/ 	.short	(.L_33 - .L_32)


	//   ....[0]....
.L_32:
        /*003c*/ 	.word	0x000000a0


	//----- nvinfo : EIATTR_MAX_THREADS
	.align		4
.L_33:
        /*0040*/ 	.byte	0x04, 0x05
        /*0042*/ 	.short	(.L_35 - .L_34)
.L_34:
        /*0044*/ 	.word	0x00000014
        /*0048*/ 	.word	0x00000001
        /*004c*/ 	.word	0x00000001


	//----- nvinfo : EIATTR_CBANK_PARAM_SIZE
	.align		4
.L_35:
        /*0050*/ 	.byte	0x03, 0x19
        /*0052*/ 	.short	0x0010


	//----- nvinfo : EIATTR_PARAM_CBANK
	.align		4
        /*0054*/ 	.byte	0x04, 0x0a
        /*0056*/ 	.short	(.L_37 - .L_36)
	.align		4
.L_36:
        /*0058*/ 	.word	index@(.nv.constant0.default_function_kernel_1)
        /*005c*/ 	.short	0x0380
        /*005e*/ 	.short	0x0010


	//----- nvinfo : EIATTR_SW_WAR
	.align		4
.L_37:
        /*0060*/ 	.byte	0x04, 0x36
        /*0062*/ 	.short	(.L_39 - .L_38)
.L_38:
        /*0064*/ 	.word	0x00000008
.L_39:


//--------------------- .nv.callgraph             --------------------------
	.section	.nv.callgraph,"",@"SHT_CUDA_CALLGRAPH"
	.align	4
	.sectionentsize	8
	.align		4
        /*0000*/ 	.word	0x00000000
	.align		4
        /*0004*/ 	.word	0xffffffff
	.align		4
        /*0008*/ 	.word	0x00000000
	.align		4
        /*000c*/ 	.word	0xfffffffe
	.align		4
        /*0010*/ 	.word	0x00000000
	.align		4
        /*0014*/ 	.word	0xfffffffd
	.align		4
        /*0018*/ 	.word	0x00000000
	.align		4
        /*001c*/ 	.word	0xfffffffc


//--------------------- .text.default_function_kernel --------------------------
	.section	.text.default_function_kernel,"ax",@progbits
	.align	128
        .global         default_function_kernel
        .type           default_function_kernel,@function
        .size           default_function_kernel,(.L_x_3 - default_function_kernel)
        .other          default_function_kernel,@"STO_CUDA_ENTRY STV_DEFAULT"
default_function_kernel:
.text.default_function_kernel:
[----:B------:R-:W-:Y:S01]  /*0000*/  LDC R1, c[0x0][0x37c] ;  /* 0x0000df00ff017b82 */ /* 0x000fe20000000800 */
[----:B------:R-:W0:Y:S07]  /*0010*/  S2R R41, SR_TID.X ;  /* 0x0000000000297919 */ /* 0x000e2e0000002100 */
[----:B------:R-:W0:Y:S01]  /*0020*/  LDC.64 R2, c[0x0][0x388] ;  /* 0x0000e200ff027b82 */ /* 0x000e220000000a00 */
[----:B------:R-:W1:Y:S01]  /*0030*/  LDCU.64 UR6, c[0x0][0x358] ;  /* 0x00006b00ff0677ac */ /* 0x000e620008000a00 */
[----:B0-----:R-:W-:-:S05]  /*0040*/  IMAD.WIDE.U32 R2, R41, 0x2ac, R2 ;  /* 0x000002ac29027825 */ /* 0x001fca00078e0002 */
[----:B-1----:R-:W2:Y:S04]  /*0050*/  LDG.E.CONSTANT R0, desc[UR6][R2.64] ;  /* 0x0000000602007981 */ /* 0x002ea8000c1e9900 */
[----:B------:R-:W3:Y:S04]  /*0060*/  LDG.E.CONSTANT R5, desc[UR6][R2.64+0x4] ;  /* 0x0000040602057981 */ /* 0x000ee8000c1e9900 */
[----:B------:R-:W4:Y:S04]  /*0070*/  LDG.E.CONSTANT R7, desc[UR6][R2.64+0x8] ;  /* 0x0000080602077981 */ /* 0x000f28000c1e9900 */
[----:B------:R-:W5:Y:S04]  /*0080*/  LDG.E.CONSTANT R9, desc[UR6][R2.64+0xc] ;  /* 0x00000c0602097981 */ /* 0x000f68000c1e9900 */
        /* <DEDUP_REMOVED lines=14> */
[----:B------:R0:W5:Y:S01]  /*0170*/  LDG.E.CONSTANT R39, desc[UR6][R2.64+0x48] ;  /* 0x0000480602277981 */ /* 0x000162000c1e9900 */
[----:B------:R-:W-:Y:S01]  /*0180*/  IADD3 R8, P0, PT, R2, 0x4c, RZ ;  /* 0x0000004c02087810 */ /* 0x000fe20007f1e0ff */
[----:B------:R-:W-:Y:S01]  /*0190*/  UMOV UR4, URZ ;  /* 0x000000ff00047c82 */ /* 0x000fe20008000000 */
[----:B--2---:R-:W-:-:S04]  /*01a0*/  FADD R0, RZ, R0 ;  /* 0x00000000ff007221 */ /* 0x004fc80000000000 */
[----:B---3--:R-:W-:Y:S02]  /*01b0*/  FADD R0, R0, R5 ;  /* 0x0000000500007221 */ /* 0x008fe40000000000 */
[----:B------:R-:W0:Y:S02]  /*01c0*/  LDC.64 R4, c[0x0][0x380] ;  /* 0x0000e000ff047b82 */ /* 0x000e240000000a00 */
[----:B----4-:R-:W-:-:S04]  /*01d0*/  FADD R0, R0, R7 ;  /* 0x0000000700007221 */ /* 0x010fc80000000000 */
[----:B-----5:R-:W-:Y:S01]  /*01e0*/  FADD R0, R0, R9 ;  /* 0x0000000900007221 */ /* 0x020fe20000000000 */
[----:B------:R-:W-:-:S03]  /*01f0*/  IADD3.X R9, PT, PT, RZ, R3, RZ, P0, !PT ;  /* 0x00000003ff097210 */ /* 0x000fc600007fe4ff */
[----:B------:R-:W-:-:S04]  /*0200*/  FADD R0, R0, R11 ;  /* 0x0000000b00007221 */ /* 0x000fc80000000000 */
[----:B------:R-:W-:-:S04]  /*0210*/  FADD R0, R0, R13 ;  /* 0x0000000d00007221 */ /* 0x000fc80000000000 */
[----:B------:R-:W-:-:S04]  /*0220*/  FADD R0, R0, R15 ;  /* 0x0000000f00007221 */ /* 0x000fc80000000000 */
[----:B------:R-:W-:Y:S01]  /*0230*/  FADD R0, R0, R17 ;  /* 0x0000001100007221 */ /* 0x000fe20000000000 */
[----:B0-----:R-:W-:-:S04]  /*0240*/  IMAD.WIDE.U32 R2, R41, 0x4, R4 ;  /* 0x0000000429027825 */ /* 0x001fc800078e0004 */
[----:B------:R-:W-:-:S04]  /*0250*/  FADD R0, R0, R19 ;  /* 0x0000001300007221 */ /* 0x000fc80000000000 */
        /* <DEDUP_REMOVED lines=9> */
[----:B------:R-:W-:-:S07]  /*02f0*/  FADD R39, R0, R39 ;  /* 0x0000002700277221 */ /* 0x000fce0000000000 */
.L_x_0:
[----:B------:R-:W-:Y:S02]  /*0300*/  MOV R4, R8 ;  /* 0x0000000800047202 */ /* 0x000fe40000000f00 */
[----:B------:R-:W-:-:S05]  /*0310*/  MOV R5, R9 ;  /* 0x0000000900057202 */ /* 0x000fca0000000f00 */
[----:B------:R-:W2:Y:S04]  /*0320*/  LDG.E.CONSTANT R24, desc[UR6][R4.64] ;  /* 0x0000000604187981 */ /* 0x000ea8000c1e9900 */
        /* <DEDUP_REMOVED lines=36> */
[----:B------:R-:W5:Y:S01]  /*0570*/  LDG.E.CONSTANT R6, desc[UR6][R4.64+0x94] ;  /* 0x0000940604067981 */ /* 0x000f62000c1e9900 */
[----:B------:R-:W-:-:S04]  /*0580*/  UIADD3 UR4, UPT, UPT, UR4, 0x2, URZ ;  /* 0x0000000204047890 */ /* 0x000fc8000fffe0ff */
[----:B------:R-:W-:Y:S01]  /*0590*/  UISETP.NE.AND UP0, UPT, UR4, 0x8, UPT ;  /* 0x000000080400788c */ /* 0x000fe2000bf05270 */
[----:B--2---:R-:W-:-:S04]  /*05a0*/  FADD R24, R24, R39 ;  /* 0x0000002718187221 */ /* 0x004fc80000000000 */
[----:B---3--:R-:W-:-:S04]  /*05b0*/  FADD R24, R24, R25 ;  /* 0x0000001918187221 */ /* 0x008fc80000000000 */
[----:B----4-:R-:W-:-:S04]  /*05c0*/  FADD R24, R24, R27 ;  /* 0x0000001b18187221 */ /* 0x010fc80000000000 */
[----:B-----5:R-:W-:-:S04]  /*05d0*/  FADD R24, R24, R29 ;  /* 0x0000001d18187221 */ /* 0x020fc80000000000 */
        /* <DEDUP_REMOVED lines=31> */
[----:B------:R-:W-:Y:S01]  /*07d0*/  FADD R7, R8, R7 ;  /* 0x0000000708077221 */ /* 0x000fe20000000000 */
[----:B------:R-:W-:-:S03]  /*07e0*/  IADD3 R8, P0, PT, R4, 0x98, RZ ;  /* 0x0000009804087810 */ /* 0x000fc60007f1e0ff */
[----:B------:R-:W-:Y:S01]  /*07f0*/  FADD R7, R7, R0 ;  /* 0x0000000007077221 */ /* 0x000fe20000000000 */
[----:B------:R-:W-:-:S03]  /*0800*/  IADD3.X R9, PT, PT, RZ, R5, RZ, P0, !PT ;  /* 0x00000005ff097210 */ /* 0x000fc600007fe4ff */
[----:B------:R-:W-:Y:S01]  /*0810*/  FADD R39, R7, R6 ;  /* 0x0000000607277221 */ /* 0x000fe20000000000 */
[----:B------:R-:W-:Y:S06]  /*0820*/  BRA.U UP0, `(.L_x_0) ;  /* 0xfffffff900b47547 */ /* 0x000fec000b83ffff */
[----:B------:R-:W-:Y:S01]  /*0830*/  STG.E desc[UR6][R2.64], R39 ;  /* 0x0000002702007986 */ /* 0x000fe2000c101906 */
[----:B------:R-:W-:Y:S05]  /*0840*/  EXIT ;  /* 0x000000000000794d */ /* 0x000fea0003800000 */
.L_x_1:
[----:B------:R-:W-:-:S00]  /*0850*/  BRA `(.L_x_1) ;  /* 0xfffffffc00fc7947 */ /* 0x000fc0000383ffff */
[----:B------:R-:W-:-:S00]  /*0860*/  NOP ;  /* 0x0000000000007918 */ /* 0x000fc00000000000 */
        /* <DEDUP_REMOVED lines=9> */
.L_x_3:


//--------------------- .text.default_function_kernel_1 --------------------------
	.section	.text.default_function_kernel_1,"ax",@progbits
	.align	128
        .global         default_function_kernel_1
        .type           default_function_kernel_1,@function
        .size           default_function_kernel_1,(.L_x_4 - default_function_kernel_1)
        .other          default_function_kernel_1,@"STO_CUDA_ENTRY STV_DEFAULT"
default_function_kernel_1:
.text.default_function_kernel_1:
[----:B------:R-:W-:Y:S01]  /*0000*/  LDC R1, c[0x0][0x37c] ;  /* 0x0000df00ff017b82 */ /* 0x000fe20000000800 */
[----:B------:R-:W0:Y:S07]  /*0010*/  S2R R7, SR_TID.X ;  /* 0x0000000000077919 */ /* 0x000e2e0000002100 */
[----:B------:R-:W0:Y:S01]  /*0020*/  LDC.64 R2, c[0x0][0x388] ;  /* 0x0000e200ff027b82 */ /* 0x000e220000000a00 */
[----:B------:R-:W1:Y:S07]  /*0030*/  LDCU.64 UR4, c[0x0][0x358] ;  /* 0x00006b00ff0477ac */ /* 0x000e6e0008000a00 */
[----:B------:R-:W2:Y:S01]  /*0040*/  LDC.64 R4, c[0x0][0x380] ;  /* 0x0000e000ff047b82 */ /* 0x000ea20000000a00 */
[----:B0-----:R-:W-:-:S06]  /*0050*/  IMAD.WIDE.U32 R2, R7, 0x4, R2 ;  /* 0x0000000407027825 */ /* 0x001fcc00078e0002 */
[----:B-1----:R-:W3:Y:S01]  /*0060*/  LDG.E.CONSTANT R2, desc[UR4][R2.64] ;  /* 0x0000000402027981 */ /* 0x002ee2000c1e9900 */
[----:B--2---:R-:W-:-:S04]  /*0070*/  IMAD.WIDE.U32 R4, R7, 0x4, R4 ;  /* 0x0000000407047825 */ /* 0x004fc800078e0004 */
[----:B---3--:R-:W-:-:S05]  /*0080*/  FMUL R7, R2, 0.0058479527942836284637 ;  /* 0x3bbfa02f02077820 */ /* 0x008fca0000400000 */
[----:B------:R-:W-:Y:S01]  /*0090*/  STG.E desc[UR4][R4.64], R7 ;  /* 0x0000000704007986 */ /* 0x000fe2000c101904 */
[----:B------:R-:W-:Y:S05]  /*00a0*/  EXIT ;  /* 0x000000000000794d */ /* 0x000fea0003800000 */
.L_x_2:
        /* <DEDUP_REMOVED lines=13> */
.L_x_4:


//--------------------- .nv.shared.reserved.0     --------------------------
	.section	.nv.shared.reserved.0,"aw",@nobits
	.weak		__nv_reservedSMEM_offset_0_alias
	.size		__nv_reservedSMEM_offset_0_alias, 0, 64
	.other		__nv_reservedSMEM_offset_0_alias,@"STO_CUDA_RESERVED_SHARED STV_DEFAULT"
__nv_reservedSMEM_offset_0_alias:
	.zero		0
	.zero		64


//--------------------- .nv.constant0.default_function_kernel --------------------------
	.section	.nv.constant0.default_function_kernel,"a",@progbits
	.sectionflags	@""
	.align	4
.nv.constant0.default_function_kernel:
	.zero		912


//--------------------- .nv.constant0.default_function_kernel_1 --------------------------
	.section	.nv.constant0.default_function_kernel_1,"a",@progbits
	.sectionflags	@""
	.align	4
.nv.constant0.default_function_kernel_1:
	.zero		912


//--------------------- SYMBOLS --------------------------

	.type		.nv.reservedSmem.offset0,@object
	.size		.nv.reservedSmem.offset0,0x4
